	.headerflags	@"EF_CUDA_TEXMODE_UNIFIED EF_CUDA_64BIT_ADDRESS EF_CUDA_ACCELERATORS EF_CUDA_SM90 EF_CUDA_VIRTUAL_SM(EF_CUDA_SM90)"
	.elftype	@"ET_EXEC"


//--------------------- .nv.info                  --------------------------
	.section	.nv.info,"",@"SHT_CUDA_INFO"
	.align	4


	//----- nvinfo : EIATTR_REGCOUNT
	.align		4
        /*0000*/ 	.byte	0x04, 0x2f
        /*0002*/ 	.short	(.L_1 - .L_0)
	.align		4
.L_0:
        /*0004*/ 	.word	index@(triton_poi_fused_convolution_div_max_pool2d_with_indices_relu_sub_8)
        /*0008*/ 	.word	0x00000030


	//----- nvinfo : EIATTR_MIN_STACK_SIZE
	.align		4
.L_1:
        /*000c*/ 	.byte	0x04, 0x12
        /*000e*/ 	.short	(.L_3 - .L_2)
	.align		4
.L_2:
        /*0010*/ 	.word	index@(triton_poi_fused_convolution_div_max_pool2d_with_indices_relu_sub_8)
        /*0014*/ 	.word	0x00000000


	//----- nvinfo : EIATTR_FRAME_SIZE
	.align		4
.L_3:
        /*0018*/ 	.byte	0x04, 0x11
        /*001a*/ 	.short	(.L_5 - .L_4)
	.align		4
.L_4:
        /*001c*/ 	.word	index@(triton_poi_fused_convolution_div_max_pool2d_with_indices_relu_sub_8)
        /*0020*/ 	.word	0x00000000


	//----- nvinfo : EIATTR_MIN_STACK_SIZE
	.align		4
.L_5:
        /*0024*/ 	.byte	0x04, 0x12
        /*0026*/ 	.short	(.L_7 - .L_6)
	.align		4
.L_6:
        /*0028*/ 	.word	index@(triton_poi_fused_convolution_div_max_pool2d_with_indices_relu_sub_8)
        /*002c*/ 	.word	0x00000000
.L_7:


//--------------------- .nv.info.triton_poi_fused_convolution_div_max_pool2d_with_indices_relu_sub_8 --------------------------
	.section	.nv.info.triton_poi_fused_convolution_div_max_pool2d_with_indices_relu_sub_8,"",@"SHT_CUDA_INFO"
	.sectionflags	@""
	.align	4


	//----- nvinfo : EIATTR_CUDA_API_VERSION
	.align		4
        /*0000*/ 	.byte	0x04, 0x37
        /*0002*/ 	.short	(.L_9 - .L_8)
.L_8:
        /*0004*/ 	.word	0x0000007c


	//----- nvinfo : EIATTR_KPARAM_INFO
	.align		4
.L_9:
        /*0008*/ 	.byte	0x04, 0x17
        /*000a*/ 	.short	(.L_11 - .L_10)
.L_10:
        /*000c*/ 	.word	0x00000000
        /*0010*/ 	.short	0x0003
        /*0012*/ 	.short	0x0014
        /*0014*/ 	.byte	0x00, 0xf0, 0x11, 0x00


	//----- nvinfo : EIATTR_KPARAM_INFO
	.align		4
.L_11:
        /*0018*/ 	.byte	0x04, 0x17
        /*001a*/ 	.short	(.L_13 - .L_12)
.L_12:
        /*001c*/ 	.word	0x00000000
        /*0020*/ 	.short	0x0002
        /*0022*/ 	.short	0x0010
        /*0024*/ 	.byte	0x00, 0xf0, 0x11, 0x00


	//----- nvinfo : EIATTR_KPARAM_INFO
	.align		4
.L_13:
        /*0028*/ 	.byte	0x04, 0x17
        /*002a*/ 	.short	(.L_15 - .L_14)
.L_14:
        /*002c*/ 	.word	0x00000000
        /*0030*/ 	.short	0x0001
        /*0032*/ 	.short	0x0008
        /*0034*/ 	.byte	0x00, 0xf4, 0x21, 0x00


	//----- nvinfo : EIATTR_KPARAM_INFO
	.align		4
.L_15:
        /*0038*/ 	.byte	0x04, 0x17
        /*003a*/ 	.short	(.L_17 - .L_16)
.L_16:
        /*003c*/ 	.word	0x00000000
        /*0040*/ 	.short	0x0000
        /*0042*/ 	.short	0x0000
        /*0044*/ 	.byte	0x00, 0xf4, 0x21, 0x00


	//----- nvinfo : EIATTR_SPARSE_MMA_MASK
	.align		4
.L_17:
        /*0048*/ 	.byte	0x03, 0x50
        /*004a*/ 	.short	0x0000


	//----- nvinfo : EIATTR_MAXREG_COUNT
	.align		4
        /*004c*/ 	.byte	0x03, 0x1b
        /*004e*/ 	.short	0x00ff


	//----- nvinfo : EIATTR_EXIT_INSTR_OFFSETS
	.align		4
        /*0050*/ 	.byte	0x04, 0x1c
        /*0052*/ 	.short	(.L_19 - .L_18)


	//   ....[0]....
.L_18:
        /*0054*/ 	.word	0x00001150


	//   ....[1]....
        /*0058*/ 	.word	0x000011a0


	//----- nvinfo : EIATTR_REQNTID
	.align		4
.L_19:
        /*005c*/ 	.byte	0x04, 0x10
        /*005e*/ 	.short	(.L_21 - .L_20)
.L_20:
        /*0060*/ 	.word	0x00000080
        /*0064*/ 	.word	0x00000001
        /*0068*/ 	.word	0x00000001


	//----- nvinfo : EIATTR_CBANK_PARAM_SIZE
	.align		4
.L_21:
        /*006c*/ 	.byte	0x03, 0x19
        /*006e*/ 	.short	0x0018


	//----- nvinfo : EIATTR_PARAM_CBANK
	.align		4
        /*0070*/ 	.byte	0x04, 0x0a
        /*0072*/ 	.short	(.L_23 - .L_22)
	.align		4
.L_22:
        /*0074*/ 	.word	index@(.nv.constant0.triton_poi_fused_convolution_div_max_pool2d_with_indices_relu_sub_8)
        /*0078*/ 	.short	0x0210
        /*007a*/ 	.short	0x0018


	//----- nvinfo : EIATTR_SW_WAR
	.align		4
.L_23:
        /*007c*/ 	.byte	0x04, 0x36
        /*007e*/ 	.short	(.L_25 - .L_24)
.L_24:
        /*0080*/ 	.word	0x00000008
.L_25:


//--------------------- .nv.callgraph             --------------------------
	.section	.nv.callgraph,"",@"SHT_CUDA_CALLGRAPH"
	.align	4
	.sectionentsize	8
	.align		4
        /*0000*/ 	.word	0x00000000
	.align		4
        /*0004*/ 	.word	0xffffffff
	.align		4
        /*0008*/ 	.word	0x00000000
	.align		4
        /*000c*/ 	.word	0xfffffffe
	.align		4
        /*0010*/ 	.word	0x00000000
	.align		4
        /*0014*/ 	.word	0xfffffffd
	.align		4
        /*0018*/ 	.word	0x00000000
	.align		4
        /*001c*/ 	.word	0xfffffffc


//--------------------- .text.triton_poi_fused_convolution_div_max_pool2d_with_indices_relu_sub_8 --------------------------
	.section	.text.triton_poi_fused_convolution_div_max_pool2d_with_indices_relu_sub_8,"ax",@progbits
	.sectionflags	@"SHF_BARRIERS=1"
	.align	128
        .global         triton_poi_fused_convolution_div_max_pool2d_with_indices_relu_sub_8
        .type           triton_poi_fused_convolution_div_max_pool2d_with_indices_relu_sub_8,@function
        .size           triton_poi_fused_convolution_div_max_pool2d_with_indices_relu_sub_8,(.L_x_1 - triton_poi_fused_convolution_div_max_pool2d_with_indices_relu_sub_8)
        .other          triton_poi_fused_convolution_div_max_pool2d_with_indices_relu_sub_8,@"STO_CUDA_ENTRY STV_DEFAULT"
triton_poi_fused_convolution_div_max_pool2d_with_indices_relu_sub_8:
.text.triton_poi_fused_convolution_div_max_pool2d_with_indices_relu_sub_8:
[----:B------:R-:W0:Y:S01]  /*0000*/  LDC R1, c[0x0][0x28] ;  /* 0x00000a00ff017b82 */ /* 0x000e220000000800 */
[----:B------:R-:W1:Y:S07]  /*0010*/  S2R R27, SR_CTAID.X ;  /* 0x00000000001b7919 */ /* 0x000e6e0000002500 */
[----:B------:R-:W2:Y:S01]  /*0020*/  LDC.64 R24, c[0x0][0x210] ;  /* 0x00008400ff187b82 */ /* 0x000ea20000000a00 */
[----:B------:R-:W-:Y:S01]  /*0030*/  CS2R R34, SRZ ;  /* 0x0000000000227805 */ /* 0x000fe2000001ff00 */
[----:B------:R-:W-:Y:S01]  /*0040*/  ULDC.64 UR6, c[0x0][0x208] ;  /* 0x0000820000067ab9 */ /* 0x000fe20000000a00 */
[----:B------:R-:W3:Y:S01]  /*0050*/  S2R R26, SR_TID.X ;  /* 0x00000000001a7919 */ /* 0x000ee20000002100 */
[----:B------:R-:W-:Y:S01]  /*0060*/  IMAD.MOV.U32 R33, RZ, RZ, RZ ;  /* 0x000000ffff217224 */ /* 0x000fe200078e00ff */
[----:B------:R-:W-:Y:S01]  /*0070*/  CS2R R36, SRZ ;  /* 0x0000000000247805 */ /* 0x000fe2000001ff00 */
[----:B------:R-:W4:Y:S01]  /*0080*/  S2R R32, SR_CTAID.Y ;  /* 0x0000000000207919 */ /* 0x000f220000002600 */
[----:B-1----:R-:W-:Y:S01]  /*0090*/  IMAD.SHL.U32 R27, R27, 0x20, RZ ;  /* 0x000000201b1b7824 */ /* 0x002fe200078e00ff */
[----:B---3--:R-:W-:-:S04]  /*00a0*/  SHF.R.U32.HI R43, RZ, 0x5, R26 ;  /* 0x00000005ff2b7819 */ /* 0x008fc8000001161a */
[----:B------:R-:W-:Y:S01]  /*00b0*/  LOP3.LUT R0, R27, 0x1f, R26, 0xf8, !PT ;  /* 0x0000001f1b007812 */ /* 0x000fe200078ef81a */
[----:B----4-:R-:W-:Y:S01]  /*00c0*/  IMAD.SHL.U32 R32, R32, 0x20, RZ ;  /* 0x0000002020207824 */ /* 0x010fe200078e00ff */
[----:B------:R-:W-:Y:S02]  /*00d0*/  SGXT.U32 R43, R43, 0x2 ;  /* 0x000000022b2b781a */ /* 0x000fe40000000000 */
[----:B------:R-:W-:Y:S02]  /*00e0*/  SHF.R.S32.HI R3, RZ, 0x1f, R0 ;  /* 0x0000001fff037819 */ /* 0x000fe40000011400 */
[----:B------:R-:W-:Y:S02]  /*00f0*/  ISETP.GE.AND P0, PT, R0, 0x400, PT ;  /* 0x000004000000780c */ /* 0x000fe40003f06270 */
[----:B------:R-:W-:Y:S02]  /*0100*/  LEA.HI R3, R3, R0, RZ, 0x5 ;  /* 0x0000000003037211 */ /* 0x000fe400078f28ff */
[----:B------:R-:W-:-:S02]  /*0110*/  LOP3.LUT R8, R32, R43, RZ, 0xfc, !PT ;  /* 0x0000002b20087212 */ /* 0x000fc400078efcff */
[C---:B------:R-:W-:Y:S01]  /*0120*/  LOP3.LUT R5, R3.reuse, 0x7fffffe0, RZ, 0xc0, !PT ;  /* 0x7fffffe003057812 */ /* 0x040fe200078ec0ff */
[----:B------:R-:W-:Y:S01]  /*0130*/  IMAD.SHL.U32 R3, R3, 0x4, RZ ;  /* 0x0000000403037824 */ /* 0x000fe200078e00ff */
[----:B------:R-:W-:Y:S02]  /*0140*/  ISETP.LT.AND P1, PT, R8, 0x100, !P0 ;  /* 0x000001000800780c */ /* 0x000fe40004721270 */
[----:B------:R-:W-:Y:S01]  /*0150*/  LOP3.LUT R28, R32, 0x4, R43, 0xfe, !PT ;  /* 0x00000004201c7812 */ /* 0x000fe200078efe2b */
[----:B------:R-:W-:Y:S01]  /*0160*/  IMAD.IADD R5, R0, 0x1, -R5 ;  /* 0x0000000100057824 */ /* 0x000fe200078e0a05 */
[----:B------:R-:W-:Y:S02]  /*0170*/  LOP3.LUT R2, R3, 0xffffff80, RZ, 0xc0, !PT ;  /* 0xffffff8003027812 */ /* 0x000fe400078ec0ff */
[----:B------:R-:W-:Y:S02]  /*0180*/  ISETP.LT.AND P6, PT, R28, 0x100, !P0 ;  /* 0x000001001c00780c */ /* 0x000fe400047c1270 */
[----:B------:R-:W-:-:S02]  /*0190*/  CS2R R18, SRZ ;  /* 0x0000000000127805 */ /* 0x000fc4000001ff00 */
[----:B------:R-:W-:Y:S01]  /*01a0*/  LOP3.LUT R20, R32, 0x8, R43, 0xfe, !PT ;  /* 0x0000000820147812 */ /* 0x000fe200078efe2b */
[----:B------:R-:W-:-:S03]  /*01b0*/  IMAD R13, R5, 0x2, R2 ;  /* 0x00000002050d7824 */ /* 0x000fc600078e0202 */
[----:B------:R-:W-:Y:S01]  /*01c0*/  ISETP.LT.AND P5, PT, R20, 0x100, !P0 ;  /* 0x000001001400780c */ /* 0x000fe200047a1270 */
[----:B------:R-:W-:Y:S02]  /*01d0*/  IMAD R3, R8, 0x1000, R13 ;  /* 0x0000100008037824 */ /* 0x000fe400078e020d */
[----:B------:R-:W-:Y:S02]  /*01e0*/  VIADD R39, R13, 0x1 ;  /* 0x000000010d277836 */ /* 0x000fe40000000000 */
[----:B--2---:R-:W-:-:S04]  /*01f0*/  IMAD.WIDE R2, R3, 0x4, R24 ;  /* 0x0000000403027825 */ /* 0x004fc800078e0218 */
[----:B------:R-:W-:Y:S01]  /*0200*/  IMAD R5, R28, 0x1000, R13 ;  /* 0x000010001c057824 */ /* 0x000fe200078e020d */
[----:B------:R1:W2:Y:S01]  /*0210*/  @P1 LDG.E.EL R34, desc[UR6][R2.64] ;  /* 0x0000000602221981 */ /* 0x0002a2000c2e1900 */
[----:B------:R-:W-:Y:S02]  /*0220*/  VIADD R31, R13, 0x40 ;  /* 0x000000400d1f7836 */ /* 0x000fe40000000000 */
[----:B------:R-:W-:Y:S01]  /*0230*/  IMAD.WIDE R4, R5, 0x4, R24 ;  /* 0x0000000405047825 */ /* 0x000fe200078e0218 */
[----:B------:R-:W-:-:S03]  /*0240*/  LOP3.LUT R0, R32, 0xc, R43, 0xfe, !PT ;  /* 0x0000000c20007812 */ /* 0x000fc600078efe2b */
[----:B------:R-:W-:Y:S01]  /*0250*/  IMAD R7, R20, 0x1000, R13 ;  /* 0x0000100014077824 */ /* 0x000fe200078e020d */
[----:B------:R3:W4:Y:S01]  /*0260*/  @P6 LDG.E.EL R33, desc[UR6][R4.64] ;  /* 0x0000000604216981 */ /* 0x000722000c2e1900 */
[----:B-1----:R-:W-:Y:S02]  /*0270*/  IMAD R3, R8, 0x1000, R39 ;  /* 0x0000100008037824 */ /* 0x002fe400078e0227 */
[----:B------:R-:W-:-:S04]  /*0280*/  IMAD.WIDE R6, R7, 0x4, R24 ;  /* 0x0000000407067825 */ /* 0x000fc800078e0218 */
[----:B------:R-:W-:Y:S01]  /*0290*/  IMAD.WIDE R2, R3, 0x4, R24 ;  /* 0x0000000403027825 */ /* 0x000fe200078e0218 */
[----:B------:R-:W-:Y:S02]  /*02a0*/  ISETP.LT.AND P4, PT, R0, 0x100, !P0 ;  /* 0x000001000000780c */ /* 0x000fe40004781270 */
[----:B------:R-:W-:Y:S01]  /*02b0*/  CS2R R16, SRZ ;  /* 0x0000000000107805 */ /* 0x000fe2000001ff00 */
[----:B------:R1:W5:Y:S01]  /*02c0*/  @P5 LDG.E.EL R36, desc[UR6][R6.64] ;  /* 0x0000000606245981 */ /* 0x000362000c2e1900 */
[----:B---3--:R-:W-:-:S03]  /*02d0*/  IMAD R5, R8, 0x1000, R31 ;  /* 0x0000100008057824 */ /* 0x008fc600078e021f */
[----:B------:R-:W2:Y:S01]  /*02e0*/  @P1 LDG.E.EL R19, desc[UR6][R2.64] ;  /* 0x0000000602131981 */ /* 0x000ea2000c2e1900 */
[----:B------:R-:W-:-:S05]  /*02f0*/  IMAD.WIDE R4, R5, 0x4, R24 ;  /* 0x0000000405047825 */ /* 0x000fca00078e0218 */
[----:B------:R3:W4:Y:S01]  /*0300*/  @P1 LDG.E.EL R18, desc[UR6][R4.64] ;  /* 0x0000000604121981 */ /* 0x000722000c2e1900 */
[----:B------:R-:W-:Y:S01]  /*0310*/  VIADD R23, R13, 0x41 ;  /* 0x000000410d177836 */ /* 0x000fe20000000000 */
[----:B------:R-:W-:Y:S01]  /*0320*/  LOP3.LUT R30, R32, 0x10, R43, 0xfe, !PT ;  /* 0x00000010201e7812 */ /* 0x000fe200078efe2b */
[----:B------:R-:W-:Y:S02]  /*0330*/  IMAD R11, R0, 0x1000, R13 ;  /* 0x00001000000b7824 */ /* 0x000fe400078e020d */
[----:B-1----:R-:W-:Y:S02]  /*0340*/  IMAD R7, R8, 0x1000, R23 ;  /* 0x0000100008077824 */ /* 0x002fe400078e0217 */
[----:B0--3--:R-:W-:Y:S01]  /*0350*/  IMAD R5, R28, 0x1000, R39 ;  /* 0x000010001c057824 */ /* 0x009fe200078e0227 */
[----:B------:R-:W-:-:S03]  /*0360*/  LOP3.LUT R44, R32, 0x14, R43, 0xfe, !PT ;  /* 0x00000014202c7812 */ /* 0x000fc600078efe2b */
[----:B------:R-:W-:Y:S01]  /*0370*/  IMAD.WIDE R4, R5, 0x4, R24 ;  /* 0x0000000405047825 */ /* 0x000fe200078e0218 */
[----:B------:R-:W-:-:S03]  /*0380*/  ISETP.LT.AND P3, PT, R30, 0x100, !P0 ;  /* 0x000001001e00780c */ /* 0x000fc60004761270 */
[--C-:B------:R-:W-:Y:S01]  /*0390*/  IMAD.WIDE R10, R11, 0x4, R24.reuse ;  /* 0x000000040b0a7825 */ /* 0x100fe200078e0218 */
[----:B------:R-:W3:Y:S01]  /*03a0*/  @P6 LDG.E.EL R16, desc[UR6][R4.64] ;  /* 0x0000000604106981 */ /* 0x000ee2000c2e1900 */
[----:B------:R-:W-:Y:S02]  /*03b0*/  LOP3.LUT R22, R32, 0x18, R43, 0xfe, !PT ;  /* 0x0000001820167812 */ /* 0x000fe400078efe2b */
[----:B------:R-:W-:Y:S01]  /*03c0*/  IMAD.WIDE R6, R7, 0x4, R24 ;  /* 0x0000000407067825 */ /* 0x000fe200078e0218 */
[----:B------:R-:W-:Y:S01]  /*03d0*/  ISETP.LT.AND P2, PT, R44, 0x100, !P0 ;  /* 0x000001002c00780c */ /* 0x000fe20004741270 */
[----:B------:R0:W5:Y:S01]  /*03e0*/  @P4 LDG.E.EL R35, desc[UR6][R10.64] ;  /* 0x000000060a234981 */ /* 0x000162000c2e1900 */
[----:B------:R-:W-:Y:S01]  /*03f0*/  LOP3.LUT R43, R32, 0x1c, R43, 0xfe, !PT ;  /* 0x0000001c202b7812 */ /* 0x000fe200078efe2b */
[----:B------:R-:W-:Y:S02]  /*0400*/  IMAD R9, R30, 0x1000, R13 ;  /* 0x000010001e097824 */ /* 0x000fe400078e020d */
[----:B------:R1:W5:Y:S01]  /*0410*/  @P1 LDG.E.EL R17, desc[UR6][R6.64] ;  /* 0x0000000606111981 */ /* 0x000362000c2e1900 */
[----:B------:R-:W-:Y:S01]  /*0420*/  ISETP.LT.AND P1, PT, R22, 0x100, !P0 ;  /* 0x000001001600780c */ /* 0x000fe20004721270 */
[----:B------:R-:W-:Y:S01]  /*0430*/  IMAD R21, R20, 0x1000, R39 ;  /* 0x0000100014157824 */ /* 0x000fe200078e0227 */
[----:B------:R-:W-:Y:S01]  /*0440*/  ISETP.LT.AND P0, PT, R43, 0x100, !P0 ;  /* 0x000001002b00780c */ /* 0x000fe20004701270 */
[----:B------:R-:W-:-:S02]  /*0450*/  IMAD.MOV.U32 R38, RZ, RZ, RZ ;  /* 0x000000ffff267224 */ /* 0x000fc400078e00ff */
[----:B0-----:R-:W-:Y:S02]  /*0460*/  IMAD R11, R44, 0x1000, R13 ;  /* 0x000010002c0b7824 */ /* 0x001fe400078e020d */
[--C-:B------:R-:W-:Y:S02]  /*0470*/  IMAD R29, R20, 0x1000, R31.reuse ;  /* 0x00001000141d7824 */ /* 0x100fe400078e021f */
[----:B-1----:R-:W-:Y:S02]  /*0480*/  IMAD R7, R28, 0x1000, R31 ;  /* 0x000010001c077824 */ /* 0x002fe400078e021f */
[----:B------:R-:W-:Y:S01]  /*0490*/  IMAD.WIDE R8, R9, 0x4, R24 ;  /* 0x0000000409087825 */ /* 0x000fe200078e0218 */
[----:B------:R-:W-:-:S03]  /*04a0*/  CS2R R14, SRZ ;  /* 0x00000000000e7805 */ /* 0x000fc6000001ff00 */
[----:B------:R-:W-:Y:S01]  /*04b0*/  IMAD.MOV.U32 R40, RZ, RZ, RZ ;  /* 0x000000ffff287224 */ /* 0x000fe200078e00ff */
[----:B------:R-:W5:Y:S01]  /*04c0*/  @P3 LDG.E.EL R38, desc[UR6][R8.64] ;  /* 0x0000000608263981 */ /* 0x000f62000c2e1900 */
[----:B------:R-:W-:-:S04]  /*04d0*/  IMAD.WIDE R10, R11, 0x4, R24 ;  /* 0x000000040b0a7825 */ /* 0x000fc800078e0218 */
[----:B------:R-:W-:Y:S01]  /*04e0*/  IMAD R3, R43, 0x1000, R13 ;  /* 0x000010002b037824 */ /* 0x000fe200078e020d */
[----:B------:R0:W5:Y:S01]  /*04f0*/  @P2 LDG.E.EL R40, desc[UR6][R10.64] ;  /* 0x000000060a282981 */ /* 0x000162000c2e1900 */
[----:B------:R-:W-:Y:S02]  /*0500*/  IMAD R45, R20, 0x1000, R23 ;  /* 0x00001000142d7824 */ /* 0x000fe400078e0217 */
[----:B------:R-:W-:-:S04]  /*0510*/  IMAD.WIDE R4, R21, 0x4, R24 ;  /* 0x0000000415047825 */ /* 0x000fc800078e0218 */
[----:B------:R-:W-:-:S04]  /*0520*/  IMAD.WIDE R6, R7, 0x4, R24 ;  /* 0x0000000407067825 */ /* 0x000fc800078e0218 */
[----:B------:R-:W-:Y:S01]  /*0530*/  IMAD.WIDE R20, R29, 0x4, R24 ;  /* 0x000000041d147825 */ /* 0x000fe200078e0218 */
[----:B0-----:R-:W-:Y:S01]  /*0540*/  CS2R R10, SRZ ;  /* 0x00000000000a7805 */ /* 0x001fe2000001ff00 */
[----:B------:R0:W5:Y:S02]  /*0550*/  @P6 LDG.E.EL R15, desc[UR6][R6.64] ;  /* 0x00000006060f6981 */ /* 0x000164000c2e1900 */
[----:B------:R-:W-:Y:S02]  /*0560*/  IMAD R29, R0, 0x1000, R39 ;  /* 0x00001000001d7824 */ /* 0x000fe400078e0227 */
[----:B------:R-:W-:Y:S01]  /*0570*/  IMAD R9, R22, 0x1000, R13 ;  /* 0x0000100016097824 */ /* 0x000fe200078e020d */
[----:B------:R-:W-:Y:S01]  /*0580*/  CS2R R12, SRZ ;  /* 0x00000000000c7805 */ /* 0x000fe2000001ff00 */
[----:B------:R-:W-:-:S04]  /*0590*/  IMAD.WIDE R2, R3, 0x4, R24 ;  /* 0x0000000403027825 */ /* 0x000fc800078e0218 */
[----:B------:R-:W-:Y:S01]  /*05a0*/  IMAD R41, R28, 0x1000, R23 ;  /* 0x000010001c297824 */ /* 0x000fe200078e0217 */
[----:B------:R1:W5:Y:S01]  /*05b0*/  @P0 LDG.E.EL R37, desc[UR6][R2.64] ;  /* 0x0000000602250981 */ /* 0x000362000c2e1900 */
[----:B------:R-:W-:-:S03]  /*05c0*/  IMAD.WIDE R28, R29, 0x4, R24 ;  /* 0x000000041d1c7825 */ /* 0x000fc600078e0218 */
[----:B------:R-:W5:Y:S01]  /*05d0*/  @P5 LDG.E.EL R13, desc[UR6][R4.64] ;  /* 0x00000006040d5981 */ /* 0x000f62000c2e1900 */
[----:B0-----:R-:W-:-:S03]  /*05e0*/  IMAD.WIDE R6, R45, 0x4, R24 ;  /* 0x000000042d067825 */ /* 0x001fc600078e0218 */
[----:B------:R-:W5:Y:S01]  /*05f0*/  @P4 LDG.E.EL R10, desc[UR6][R28.64] ;  /* 0x000000061c0a4981 */ /* 0x000f62000c2e1900 */
[----:B------:R-:W-:Y:S02]  /*0600*/  IMAD.MOV.U32 R42, RZ, RZ, RZ ;  /* 0x000000ffff2a7224 */ /* 0x000fe400078e00ff */
[--C-:B-1----:R-:W-:Y:S01]  /*0610*/  IMAD.WIDE R2, R41, 0x4, R24.reuse ;  /* 0x0000000429027825 */ /* 0x102fe200078e0218 */
[----:B------:R0:W5:Y:S03]  /*0620*/  @P5 LDG.E.EL R11, desc[UR6][R6.64] ;  /* 0x00000006060b5981 */ /* 0x000166000c2e1900 */
[----:B------:R-:W-:Y:S01]  /*0630*/  IMAD.WIDE R8, R9, 0x4, R24 ;  /* 0x0000000409087825 */ /* 0x000fe200078e0218 */
[----:B------:R1:W5:Y:S03]  /*0640*/  @P5 LDG.E.EL R12, desc[UR6][R20.64] ;  /* 0x00000006140c5981 */ /* 0x000366000c2e1900 */
[----:B------:R-:W-:Y:S01]  /*0650*/  IMAD R41, R30, 0x1000, R39 ;  /* 0x000010001e297824 */ /* 0x000fe200078e0227 */
[----:B------:R1:W5:Y:S01]  /*0660*/  @P1 LDG.E.EL R42, desc[UR6][R8.64] ;  /* 0x00000006082a1981 */ /* 0x000362000c2e1900 */
[----:B------:R-:W-:Y:S01]  /*0670*/  IMAD R45, R0, 0x1000, R31 ;  /* 0x00001000002d7824 */ /* 0x000fe200078e021f */
[----:B0-----:R-:W-:-:S02]  /*0680*/  CS2R R6, SRZ ;  /* 0x0000000000067805 */ /* 0x001fc4000001ff00 */
[----:B------:R-:W5:Y:S01]  /*0690*/  @P6 LDG.E.EL R14, desc[UR6][R2.64] ;  /* 0x00000006020e6981 */ /* 0x000f62000c2e1900 */
[----:B-1----:R-:W-:Y:S01]  /*06a0*/  IMAD.WIDE R20, R41, 0x4, R24 ;  /* 0x0000000429147825 */ /* 0x002fe200078e0218 */
[----:B------:R-:W-:-:S03]  /*06b0*/  CS2R R8, SRZ ;  /* 0x0000000000087805 */ /* 0x000fc6000001ff00 */
[----:B------:R-:W-:Y:S01]  /*06c0*/  IMAD.WIDE R4, R45, 0x4, R24 ;  /* 0x000000042d047825 */ /* 0x000fe200078e0218 */
[----:B------:R-:W5:Y:S03]  /*06d0*/  @P3 LDG.E.EL R7, desc[UR6][R20.64] ;  /* 0x0000000614073981 */ /* 0x000f66000c2e1900 */
[----:B------:R-:W-:Y:S01]  /*06e0*/  IMAD R41, R44, 0x1000, R39 ;  /* 0x000010002c297824 */ /* 0x000fe200078e0227 */
[----:B------:R0:W5:Y:S01]  /*06f0*/  @P4 LDG.E.EL R9, desc[UR6][R4.64] ;  /* 0x0000000604094981 */ /* 0x000162000c2e1900 */
[----:B------:R-:W-:Y:S02]  /*0700*/  IMAD R0, R0, 0x1000, R23 ;  /* 0x0000100000007824 */ /* 0x000fe400078e0217 */
[----:B------:R-:W-:-:S04]  /*0710*/  IMAD.WIDE R28, R41, 0x4, R24 ;  /* 0x00000004291c7825 */ /* 0x000fc800078e0218 */
[--C-:B------:R-:W-:Y:S01]  /*0720*/  IMAD R45, R30, 0x1000, R31.reuse ;  /* 0x000010001e2d7824 */ /* 0x100fe200078e021f */
[----:B0-----:R-:W-:Y:S01]  /*0730*/  CS2R R4, SRZ ;  /* 0x0000000000047805 */ /* 0x001fe2000001ff00 */
[----:B------:R-:W-:Y:S02]  /*0740*/  IMAD R41, R44, 0x1000, R31 ;  /* 0x000010002c297824 */ /* 0x000fe400078e021f */
[----:B------:R-:W-:-:S03]  /*0750*/  IMAD.WIDE R2, R0, 0x4, R24 ;  /* 0x0000000400027825 */ /* 0x000fc600078e0218 */
[----:B------:R0:W5:Y:S01]  /*0760*/  @P2 LDG.E.EL R5, desc[UR6][R28.64] ;  /* 0x000000061c052981 */ /* 0x000162000c2e1900 */
[----:B------:R-:W-:-:S03]  /*0770*/  IMAD.WIDE R20, R45, 0x4, R24 ;  /* 0x000000042d147825 */ /* 0x000fc600078e0218 */
[----:B------:R1:W5:Y:S04]  /*0780*/  @P4 LDG.E.EL R8, desc[UR6][R2.64] ;  /* 0x0000000602084981 */ /* 0x000368000c2e1900 */
[----:B------:R1:W5:Y:S01]  /*0790*/  @P3 LDG.E.EL R6, desc[UR6][R20.64] ;  /* 0x0000000614063981 */ /* 0x000362000c2e1900 */
[----:B0-----:R-:W-:-:S04]  /*07a0*/  IMAD.WIDE R28, R41, 0x4, R24 ;  /* 0x00000004291c7825 */ /* 0x001fc800078e0218 */
[--C-:B------:R-:W-:Y:S01]  /*07b0*/  IMAD R41, R22, 0x1000, R39.reuse ;  /* 0x0000100016297824 */ /* 0x100fe200078e0227 */
[----:B------:R0:W5:Y:S01]  /*07c0*/  @P2 LDG.E.EL R4, desc[UR6][R28.64] ;  /* 0x000000061c042981 */ /* 0x000162000c2e1900 */
[----:B------:R-:W-:Y:S01]  /*07d0*/  IMAD R39, R43, 0x1000, R39 ;  /* 0x000010002b277824 */ /* 0x000fe200078e0227 */
[----:B-1----:R-:W-:-:S03]  /*07e0*/  CS2R R2, SRZ ;  /* 0x0000000000027805 */ /* 0x002fc6000001ff00 */
[----:B------:R-:W-:-:S04]  /*07f0*/  IMAD.WIDE R20, R39, 0x4, R24 ;  /* 0x0000000427147825 */ /* 0x000fc800078e0218 */
[----:B0-----:R-:W-:Y:S01]  /*0800*/  IMAD.WIDE R28, R41, 0x4, R24 ;  /* 0x00000004291c7825 */ /* 0x001fe200078e0218 */
[----:B------:R0:W5:Y:S04]  /*0810*/  @P0 LDG.E.EL R2, desc[UR6][R20.64] ;  /* 0x0000000614020981 */ /* 0x000168000c2e1900 */
[----:B------:R1:W5:Y:S01]  /*0820*/  @P1 LDG.E.EL R3, desc[UR6][R28.64] ;  /* 0x000000061c031981 */ /* 0x000362000c2e1900 */
[--C-:B------:R-:W-:Y:S02]  /*0830*/  IMAD R39, R22, 0x1000, R31.reuse ;  /* 0x0000100016277824 */ /* 0x100fe400078e021f */
[----:B------:R-:W-:Y:S02]  /*0840*/  IMAD R31, R43, 0x1000, R31 ;  /* 0x000010002b1f7824 */ /* 0x000fe400078e021f */
[----:B------:R-:W-:-:S02]  /*0850*/  IMAD.MOV.U32 R0, RZ, RZ, RZ ;  /* 0x000000ffff007224 */ /* 0x000fc400078e00ff */
[----:B0-----:R-:W-:-:S04]  /*0860*/  IMAD.WIDE R20, R39, 0x4, R24 ;  /* 0x0000000427147825 */ /* 0x001fc800078e0218 */
[----:B------:R-:W-:Y:S01]  /*0870*/  IMAD.MOV.U32 R39, RZ, RZ, RZ ;  /* 0x000000ffff277224 */ /* 0x000fe200078e00ff */
[----:B------:R-:W5:Y:S01]  /*0880*/  @P1 LDG.E.EL R0, desc[UR6][R20.64] ;  /* 0x0000000614001981 */ /* 0x000f62000c2e1900 */
[----:B-1----:R-:W-:-:S05]  /*0890*/  IMAD.WIDE R28, R31, 0x4, R24 ;  /* 0x000000041f1c7825 */ /* 0x002fca00078e0218 */
[----:B------:R0:W5:Y:S01]  /*08a0*/  @P0 LDG.E.EL R39, desc[UR6][R28.64] ;  /* 0x000000061c270981 */ /* 0x000162000c2e1900 */
[--C-:B------:R-:W-:Y:S02]  /*08b0*/  IMAD R31, R30, 0x1000, R23.reuse ;  /* 0x000010001e1f7824 */ /* 0x100fe400078e0217 */
[--C-:B------:R-:W-:Y:S02]  /*08c0*/  IMAD R45, R44, 0x1000, R23.reuse ;  /* 0x000010002c2d7824 */ /* 0x100fe400078e0217 */
[----:B------:R-:W-:Y:S02]  /*08d0*/  IMAD R44, R22, 0x1000, R23 ;  /* 0x00001000162c7824 */ /* 0x000fe400078e0217 */
[----:B------:R-:W-:Y:S02]  /*08e0*/  IMAD.MOV.U32 R41, RZ, RZ, RZ ;  /* 0x000000ffff297224 */ /* 0x000fe400078e00ff */
[----:B------:R-:W-:-:S04]  /*08f0*/  IMAD.WIDE R30, R31, 0x4, R24 ;  /* 0x000000041f1e7825 */ /* 0x000fc800078e0218 */
[----:B0-----:R-:W-:Y:S01]  /*0900*/  IMAD R29, R43, 0x1000, R23 ;  /* 0x000010002b1d7824 */ /* 0x001fe200078e0217 */
[----:B------:R-:W5:Y:S01]  /*0910*/  @P3 LDG.E.EL R41, desc[UR6][R30.64] ;  /* 0x000000061e293981 */ /* 0x000f62000c2e1900 */
[----:B------:R-:W-:-:S04]  /*0920*/  IMAD.WIDE R22, R45, 0x4, R24 ;  /* 0x000000042d167825 */ /* 0x000fc800078e0218 */
[----:B------:R-:W-:-:S04]  /*0930*/  IMAD.WIDE R20, R44, 0x4, R24 ;  /* 0x000000042c147825 */ /* 0x000fc800078e0218 */
[----:B------:R-:W-:Y:S01]  /*0940*/  IMAD.WIDE R24, R29, 0x4, R24 ;  /* 0x000000041d187825 */ /* 0x000fe200078e0218 */
[----:B------:R-:W-:-:S03]  /*0950*/  CS2R R28, SRZ ;  /* 0x00000000001c7805 */ /* 0x000fc6000001ff00 */
[----:B------:R-:W-:-:S03]  /*0960*/  IMAD.MOV.U32 R43, RZ, RZ, RZ ;  /* 0x000000ffff2b7224 */ /* 0x000fc600078e00ff */
[----:B------:R-:W5:Y:S04]  /*0970*/  @P1 LDG.E.EL R29, desc[UR6][R20.64] ;  /* 0x00000006141d1981 */ /* 0x000f68000c2e1900 */
[----:B------:R0:W5:Y:S04]  /*0980*/  @P2 LDG.E.EL R43, desc[UR6][R22.64] ;  /* 0x00000006162b2981 */ /* 0x000168000c2e1900 */
[----:B------:R-:W5:Y:S01]  /*0990*/  @P0 LDG.E.EL R28, desc[UR6][R24.64] ;  /* 0x00000006181c0981 */ /* 0x000f62000c2e1900 */
[----:B0-----:R-:W0:Y:S01]  /*09a0*/  S2R R22, SR_TID.X ;  /* 0x0000000000167919 */ /* 0x001e220000002100 */
[----:B--2---:R-:W-:-:S02]  /*09b0*/  FSETP.GT.AND P0, PT, R19, R34, PT ;  /* 0x000000221300720b */ /* 0x004fc40003f04000 */
[----:B------:R-:W-:-:S11]  /*09c0*/  FSETP.NAN.AND P1, PT, R19, R19, PT ;  /* 0x000000131300720b */ /* 0x000fd60003f28000 */
[----:B------:R-:W-:-:S04]  /*09d0*/  @!P0 FSEL R19, R19, R34, P1 ;  /* 0x0000002213138208 */ /* 0x000fc80000800000 */
[----:B----4-:R-:W-:Y:S02]  /*09e0*/  FSETP.GEU.AND P3, PT, R19, R18, PT ;  /* 0x000000121300720b */ /* 0x010fe40003f6e000 */
[C---:B---3--:R-:W-:Y:S02]  /*09f0*/  FSETP.GT.AND P0, PT, R16.reuse, R33, PT ;  /* 0x000000211000720b */ /* 0x048fe40003f04000 */
[----:B------:R-:W-:Y:S02]  /*0a00*/  FSETP.NAN.AND P1, PT, R16, R16, PT ;  /* 0x000000101000720b */ /* 0x000fe40003f28000 */
[----:B------:R-:W-:-:S07]  /*0a10*/  FSETP.NAN.AND P2, PT, R18, R18, PT ;  /* 0x000000121200720b */ /* 0x000fce0003f48000 */
[----:B------:R-:W-:Y:S02]  /*0a20*/  @P3 FSEL R18, R18, R19, P2 ;  /* 0x0000001312123208 */ /* 0x000fe40001000000 */
[----:B------:R-:W-:Y:S02]  /*0a30*/  @!P0 FSEL R16, R16, R33, P1 ;  /* 0x0000002110108208 */ /* 0x000fe40000800000 */
[-C--:B-----5:R-:W-:Y:S02]  /*0a40*/  FSETP.GEU.AND P5, PT, R18, R17.reuse, PT ;  /* 0x000000111200720b */ /* 0x0a0fe40003fae000 */
[----:B------:R-:W-:-:S11]  /*0a50*/  FSETP.NAN.AND P1, PT, R17, R17, PT ;  /* 0x000000111100720b */ /* 0x000fd60003f28000 */
[----:B------:R-:W-:Y:S02]  /*0a60*/  @P5 SEL R17, R17, R18, P1 ;  /* 0x0000001211115207 */ /* 0x000fe40000800000 */
[-C--:B------:R-:W-:Y:S02]  /*0a70*/  FSETP.GEU.AND P4, PT, R16, R15.reuse, PT ;  /* 0x0000000f1000720b */ /* 0x080fe40003f8e000 */
[----:B------:R-:W-:Y:S02]  /*0a80*/  FSETP.NAN.AND P0, PT, R15, R15, PT ;  /* 0x0000000f0f00720b */ /* 0x000fe40003f08000 */
[----:B------:R-:W-:Y:S02]  /*0a90*/  FSETP.GT.AND P2, PT, R13, R36, PT ;  /* 0x000000240d00720b */ /* 0x000fe40003f44000 */
[----:B------:R-:W-:-:S07]  /*0aa0*/  FSETP.GT.AND P3, PT, R10, R35, PT ;  /* 0x000000230a00720b */ /* 0x000fce0003f64000 */
[----:B------:R-:W-:Y:S02]  /*0ab0*/  @P4 FSEL R15, R15, R16, P0 ;  /* 0x000000100f0f4208 */ /* 0x000fe40000000000 */
[C---:B------:R-:W-:Y:S02]  /*0ac0*/  FSETP.NAN.AND P4, PT, R13.reuse, R13, PT ;  /* 0x0000000d0d00720b */ /* 0x040fe40003f88000 */
[C---:B------:R-:W-:Y:S02]  /*0ad0*/  FSETP.NAN.AND P5, PT, R10.reuse, R10, PT ;  /* 0x0000000a0a00720b */ /* 0x040fe40003fa8000 */
[----:B------:R-:W-:Y:S02]  /*0ae0*/  @!P2 FSEL R13, R13, R36, P4 ;  /* 0x000000240d0da208 */ /* 0x000fe40002000000 */
[----:B------:R-:W-:Y:S02]  /*0af0*/  @!P3 FSEL R10, R10, R35, P5 ;  /* 0x000000230a0ab208 */ /* 0x000fe40002800000 */
[----:B------:R-:W-:-:S02]  /*0b00*/  FSETP.GEU.AND P1, PT, R15, R14, PT ;  /* 0x0000000e0f00720b */ /* 0x000fc40003f2e000 */
[----:B------:R-:W-:Y:S02]  /*0b10*/  FSETP.GT.AND P0, PT, R7, R38, PT ;  /* 0x000000260700720b */ /* 0x000fe40003f04000 */
[----:B------:R-:W-:Y:S02]  /*0b20*/  FSETP.GEU.AND P2, PT, R13, R12, PT ;  /* 0x0000000c0d00720b */ /* 0x000fe40003f4e000 */
[----:B------:R-:W-:Y:S02]  /*0b30*/  FSETP.GEU.AND P3, PT, R10, R9, PT ;  /* 0x000000090a00720b */ /* 0x000fe40003f6e000 */
[----:B------:R-:W-:Y:S02]  /*0b40*/  FSETP.NAN.AND P4, PT, R7, R7, PT ;  /* 0x000000070700720b */ /* 0x000fe40003f88000 */
[----:B------:R-:W-:-:S05]  /*0b50*/  FSETP.NAN.AND P5, PT, R14, R14, PT ;  /* 0x0000000e0e00720b */ /* 0x000fca0003fa8000 */
[----:B------:R-:W-:Y:S02]  /*0b60*/  @!P0 FSEL R7, R7, R38, P4 ;  /* 0x0000002607078208 */ /* 0x000fe40002000000 */
[----:B------:R-:W-:Y:S02]  /*0b70*/  @P1 SEL R14, R14, R15, P5 ;  /* 0x0000000f0e0e1207 */ /* 0x000fe40002800000 */
[C---:B------:R-:W-:Y:S02]  /*0b80*/  FSETP.NAN.AND P0, PT, R12.reuse, R12, PT ;  /* 0x0000000c0c00720b */ /* 0x040fe40003f08000 */
[----:B------:R-:W-:Y:S02]  /*0b90*/  FSETP.NAN.AND P1, PT, R9, R9, PT ;  /* 0x000000090900720b */ /* 0x000fe40003f28000 */
[----:B------:R-:W-:Y:S02]  /*0ba0*/  FSETP.GT.AND P5, PT, R5, R40, PT ;  /* 0x000000280500720b */ /* 0x000fe40003fa4000 */
[----:B------:R-:W-:-:S02]  /*0bb0*/  @P2 FSEL R12, R12, R13, P0 ;  /* 0x0000000d0c0c2208 */ /* 0x000fc40000000000 */
[----:B------:R-:W-:Y:S02]  /*0bc0*/  FSETP.GEU.AND P4, PT, R7, R6, PT ;  /* 0x000000060700720b */ /* 0x000fe40003f8e000 */
[----:B------:R-:W-:Y:S02]  /*0bd0*/  @P3 FSEL R9, R9, R10, P1 ;  /* 0x0000000a09093208 */ /* 0x000fe40000800000 */
[----:B------:R-:W-:Y:S02]  /*0be0*/  FSETP.NAN.AND P3, PT, R6, R6, PT ;  /* 0x000000060600720b */ /* 0x000fe40003f68000 */
[----:B------:R-:W-:-:S04]  /*0bf0*/  FSETP.NAN.AND P2, PT, R5, R5, PT ;  /* 0x000000050500720b */ /* 0x000fc80003f48000 */
[----:B------:R-:W-:Y:S02]  /*0c00*/  @!P5 FSEL R5, R5, R40, P2 ;  /* 0x000000280505d208 */ /* 0x000fe40001000000 */
[----:B------:R-:W-:Y:S02]  /*0c10*/  FSETP.GT.AND P1, PT, R2, R37, PT ;  /* 0x000000250200720b */ /* 0x000fe40003f24000 */
[C---:B------:R-:W-:Y:S02]  /*0c20*/  FSETP.GT.AND P0, PT, R3.reuse, R42, PT ;  /* 0x0000002a0300720b */ /* 0x040fe40003f04000 */
[----:B------:R-:W-:Y:S02]  /*0c30*/  @P4 FSEL R6, R6, R7, P3 ;  /* 0x0000000706064208 */ /* 0x000fe40001800000 */
[----:B------:R-:W-:Y:S02]  /*0c40*/  FSETP.NAN.AND P4, PT, R3, R3, PT ;  /* 0x000000030300720b */ /* 0x000fe40003f88000 */
[----:B------:R-:W-:-:S02]  /*0c50*/  FSETP.NAN.AND P5, PT, R2, R2, PT ;  /* 0x000000020200720b */ /* 0x000fc40003fa8000 */
[----:B------:R-:W-:-:S03]  /*0c60*/  FSETP.GEU.AND P3, PT, R5, R4, PT ;  /* 0x000000040500720b */ /* 0x000fc60003f6e000 */
[----:B------:R-:W-:Y:S02]  /*0c70*/  @!P1 FSEL R2, R2, R37, P5 ;  /* 0x0000002502029208 */ /* 0x000fe40002800000 */
[----:B------:R-:W-:Y:S02]  /*0c80*/  @!P0 FSEL R3, R3, R42, P4 ;  /* 0x0000002a03038208 */ /* 0x000fe40002000000 */
[----:B------:R-:W-:Y:S01]  /*0c90*/  FSETP.GEU.AND P2, PT, R12, R11, PT ;  /* 0x0000000b0c00720b */ /* 0x000fe20003f4e000 */
[----:B------:R-:W1:Y:S01]  /*0ca0*/  S2UR UR5, SR_CgaCtaId ;  /* 0x00000000000579c3 */ /* 0x000e620000008800 */
[----:B------:R-:W-:Y:S02]  /*0cb0*/  FSETP.GEU.AND P4, PT, R3, R0, PT ;  /* 0x000000000300720b */ /* 0x000fe40003f8e000 */
[----:B------:R-:W-:Y:S02]  /*0cc0*/  FSETP.GEU.AND P1, PT, R2, R39, PT ;  /* 0x000000270200720b */ /* 0x000fe40003f2e000 */
[----:B------:R-:W-:-:S02]  /*0cd0*/  FSETP.GEU.AND P0, PT, R9, R8, PT ;  /* 0x000000080900720b */ /* 0x000fc40003f0e000 */
[C---:B------:R-:W-:Y:S02]  /*0ce0*/  FSETP.NAN.AND P5, PT, R4.reuse, R4, PT ;  /* 0x000000040400720b */ /* 0x040fe40003fa8000 */
[----:B------:R-:W-:Y:S02]  /*0cf0*/  FSETP.NAN.AND P6, PT, R11, R11, PT ;  /* 0x0000000b0b00720b */ /* 0x000fe40003fc8000 */
[----:B------:R-:W-:Y:S02]  /*0d00*/  @P3 FSEL R4, R4, R5, P5 ;  /* 0x0000000504043208 */ /* 0x000fe40002800000 */
[----:B------:R-:W-:Y:S02]  /*0d10*/  FSETP.NAN.AND P3, PT, R0, R0, PT ;  /* 0x000000000000720b */ /* 0x000fe40003f68000 */
[----:B------:R-:W-:Y:S02]  /*0d20*/  FSETP.NAN.AND P5, PT, R39, R39, PT ;  /* 0x000000272700720b */ /* 0x000fe40003fa8000 */
[----:B------:R-:W-:Y:S01]  /*0d30*/  @P2 SEL R11, R11, R12, P6 ;  /* 0x0000000c0b0b2207 */ /* 0x000fe20003000000 */
[----:B0-----:R-:W-:Y:S01]  /*0d40*/  IMAD.SHL.U32 R15, R22, 0x20, RZ ;  /* 0x00000020160f7824 */ /* 0x001fe200078e00ff */
[----:B------:R-:W-:-:S02]  /*0d50*/  FSETP.NAN.AND P6, PT, R8, R8, PT ;  /* 0x000000080800720b */ /* 0x000fc40003fc8000 */
[----:B------:R-:W-:Y:S02]  /*0d60*/  FSETP.GEU.AND P2, PT, R6, R41, PT ;  /* 0x000000290600720b */ /* 0x000fe40003f4e000 */
[----:B------:R-:W-:Y:S02]  /*0d70*/  @P4 FSEL R0, R0, R3, P3 ;  /* 0x0000000300004208 */ /* 0x000fe40001800000 */
[----:B------:R-:W-:Y:S02]  /*0d80*/  @P1 FSEL R39, R39, R2, P5 ;  /* 0x0000000227271208 */ /* 0x000fe40002800000 */
[----:B------:R-:W-:Y:S02]  /*0d90*/  SHF.R.U32.HI R16, RZ, 0x5, R22 ;  /* 0x00000005ff107819 */ /* 0x000fe40000011616 */
[----:B------:R-:W-:Y:S02]  /*0da0*/  @P0 SEL R8, R8, R9, P6 ;  /* 0x0000000908080207 */ /* 0x000fe40003000000 */
[----:B------:R-:W-:-:S02]  /*0db0*/  SGXT.U32 R16, R16, 0x2 ;  /* 0x000000021010781a */ /* 0x000fc40000000000 */
[----:B------:R-:W-:Y:S02]  /*0dc0*/  FSETP.GEU.AND P1, PT, R0, R29, PT ;  /* 0x0000001d0000720b */ /* 0x000fe40003f2e000 */
[----:B------:R-:W-:Y:S02]  /*0dd0*/  LOP3.LUT R15, R15, 0x3e0, RZ, 0xc0, !PT ;  /* 0x000003e00f0f7812 */ /* 0x000fe400078ec0ff */
[----:B------:R-:W-:Y:S02]  /*0de0*/  FSETP.GEU.AND P3, PT, R4, R43, PT ;  /* 0x0000002b0400720b */ /* 0x000fe40003f6e000 */
[----:B------:R-:W-:Y:S01]  /*0df0*/  FSETP.GEU.AND P0, PT, R39, R28, PT ;  /* 0x0000001c2700720b */ /* 0x000fe20003f0e000 */
[----:B------:R-:W-:Y:S01]  /*0e00*/  UMOV UR4, 0x400 ;  /* 0x0000040000047882 */ /* 0x000fe20000000000 */
[----:B------:R-:W-:Y:S02]  /*0e10*/  FSETP.NAN.AND P4, PT, R41, R41, PT ;  /* 0x000000292900720b */ /* 0x000fe40003f88000 */
[----:B------:R-:W-:Y:S01]  /*0e20*/  LOP3.LUT R10, R15, R16, RZ, 0xfc, !PT ;  /* 0x000000100f0a7212 */ /* 0x000fe200078efcff */
[----:B-1----:R-:W-:Y:S01]  /*0e30*/  UPRMT UR4, UR5, 0x654, UR4 ;  /* 0x0000065405047896 */ /* 0x002fe20008000004 */
[----:B------:R-:W-:-:S02]  /*0e40*/  @P2 SEL R41, R41, R6, P4 ;  /* 0x0000000629292207 */ /* 0x000fc40002000000 */
[----:B------:R-:W-:Y:S02]  /*0e50*/  LEA.HI R10, R15, R10, RZ, 0x1d ;  /* 0x0000000a0f0a7211 */ /* 0x000fe400078fe8ff */
[----:B------:R-:W-:Y:S02]  /*0e60*/  FSETP.NAN.AND P2, PT, R43, R43, PT ;  /* 0x0000002b2b00720b */ /* 0x000fe40003f48000 */
[----:B------:R-:W-:Y:S02]  /*0e70*/  FSETP.NAN.AND P4, PT, R29, R29, PT ;  /* 0x0000001d1d00720b */ /* 0x000fe40003f88000 */
[----:B------:R-:W-:Y:S02]  /*0e80*/  FSETP.NAN.AND P5, PT, R28, R28, PT ;  /* 0x0000001c1c00720b */ /* 0x000fe40003fa8000 */
[----:B------:R-:W-:Y:S02]  /*0e90*/  LEA R10, R10, UR4, 0x2 ;  /* 0x000000040a0a7c11 */ /* 0x000fe4000f8e10ff */
[----:B------:R-:W-:-:S02]  /*0ea0*/  @P3 SEL R43, R43, R4, P2 ;  /* 0x000000042b2b3207 */ /* 0x000fc40001000000 */
[----:B------:R-:W-:Y:S02]  /*0eb0*/  @P1 SEL R29, R29, R0, P4 ;  /* 0x000000001d1d1207 */ /* 0x000fe40002000000 */
[----:B------:R-:W-:Y:S01]  /*0ec0*/  @P0 SEL R28, R28, R39, P5 ;  /* 0x000000271c1c0207 */ /* 0x000fe20002800000 */
[----:B------:R-:W-:Y:S04]  /*0ed0*/  STS [R10], R17 ;  /* 0x000000110a007388 */ /* 0x000fe80000000800 */
[----:B------:R-:W-:Y:S04]  /*0ee0*/  STS [R10+0x10], R14 ;  /* 0x0000100e0a007388 */ /* 0x000fe80000000800 */
[----:B------:R-:W-:Y:S04]  /*0ef0*/  STS [R10+0x20], R11 ;  /* 0x0000200b0a007388 */ /* 0x000fe80000000800 */
[----:B------:R0:W-:Y:S04]  /*0f00*/  STS [R10+0x30], R8 ;  /* 0x000030080a007388 */ /* 0x0001e80000000800 */
[----:B------:R-:W-:Y:S04]  /*0f10*/  STS [R10+0x40], R41 ;  /* 0x000040290a007388 */ /* 0x000fe80000000800 */
[----:B------:R-:W-:Y:S04]  /*0f20*/  STS [R10+0x50], R43 ;  /* 0x0000502b0a007388 */ /* 0x000fe80000000800 */
[----:B------:R-:W-:Y:S04]  /*0f30*/  STS [R10+0x60], R29 ;  /* 0x0000601d0a007388 */ /* 0x000fe80000000800 */
[----:B------:R1:W-:Y:S01]  /*0f40*/  STS [R10+0x70], R28 ;  /* 0x0000701c0a007388 */ /* 0x0003e20000000800 */
[----:B------:R-:W-:Y:S01]  /*0f50*/  IMAD.SHL.U32 R12, R22, 0x4, RZ ;  /* 0x00000004160c7824 */ /* 0x000fe200078e00ff */
[----:B------:R-:W-:-:S04]  /*0f60*/  SHF.R.U32.HI R2, RZ, 0x1, R22 ;  /* 0x00000001ff027819 */ /* 0x000fc80000011616 */
[----:B------:R-:W-:Y:S02]  /*0f70*/  LOP3.LUT R12, R12, 0x1fc, RZ, 0xc0, !PT ;  /* 0x000001fc0c0c7812 */ /* 0x000fe400078ec0ff */
[----:B------:R-:W-:-:S05]  /*0f80*/  LOP3.LUT R3, R2, 0x3c, RZ, 0xc0, !PT ;  /* 0x0000003c02037812 */ /* 0x000fca00078ec0ff */
[----:B------:R-:W-:-:S05]  /*0f90*/  IMAD.IADD R3, R12, 0x1, R3 ;  /* 0x000000010c037824 */ /* 0x000fca00078e0203 */
[----:B------:R-:W-:Y:S01]  /*0fa0*/  LEA R4, R3, UR4, 0x2 ;  /* 0x0000000403047c11 */ /* 0x000fe2000f8e10ff */
[----:B------:R-:W-:Y:S01]  /*0fb0*/  BAR.SYNC.DEFER_BLOCKING 0x0 ;  /* 0x0000000000007b1d */ /* 0x000fe20000010000 */
[----:B------:R-:W-:-:S05]  /*0fc0*/  IMAD.SHL.U32 R3, R26, 0x4, RZ ;  /* 0x000000041a037824 */ /* 0x000fca00078e00ff */
[----:B------:R-:W-:Y:S02]  /*0fd0*/  LOP3.LUT R32, R32, 0x1c, R3, 0xf8, !PT ;  /* 0x0000001c20207812 */ /* 0x000fe400078ef803 */
[----:B------:R-:W2:Y:S02]  /*0fe0*/  LDC.64 R2, c[0x0][0x218] ;  /* 0x00008600ff027b82 */ /* 0x000ea40000000a00 */
[----:B------:R-:W-:Y:S02]  /*0ff0*/  SHF.R.S32.HI R9, RZ, 0x1f, R32 ;  /* 0x0000001fff097819 */ /* 0x000fe40000011420 */
[----:B------:R-:W-:Y:S01]  /*1000*/  SHF.R.U32.HI R0, RZ, 0x3, R26 ;  /* 0x00000003ff007819 */ /* 0x000fe2000001161a */
[----:B------:R-:W3:Y:S01]  /*1010*/  LDS.128 R4, [R4] ;  /* 0x0000000004047984 */ /* 0x000ee20000000c00 */
[----:B------:R-:W-:Y:S02]  /*1020*/  LEA.HI R9, R9, R32, RZ, 0x6 ;  /* 0x0000002009097211 */ /* 0x000fe400078f30ff */
[----:B------:R-:W-:-:S03]  /*1030*/  SGXT.U32 R0, R0, 0x4 ;  /* 0x000000040000781a */ /* 0x000fc60000000000 */
[----:B0-----:R-:W-:Y:S01]  /*1040*/  IMAD.SHL.U32 R8, R9, 0x400, RZ ;  /* 0x0000040009087824 */ /* 0x001fe200078e00ff */
[----:B-1----:R-:W-:Y:S02]  /*1050*/  LOP3.LUT R10, R12, 0x200, RZ, 0xfc, !PT ;  /* 0x000002000c0a7812 */ /* 0x002fe400078efcff */
[----:B------:R-:W-:Y:S02]  /*1060*/  LOP3.LUT R0, R27, R0, RZ, 0xfc, !PT ;  /* 0x000000001b007212 */ /* 0x000fe400078efcff */
[----:B------:R-:W-:Y:S02]  /*1070*/  LOP3.LUT R11, R9, 0xffffffc0, RZ, 0xc0, !PT ;  /* 0xffffffc0090b7812 */ /* 0x000fe400078ec0ff */
[----:B------:R-:W-:Y:S02]  /*1080*/  LOP3.LUT R9, R8, 0xffff0000, RZ, 0xc0, !PT ;  /* 0xffff000008097812 */ /* 0x000fe400078ec0ff */
[----:B------:R-:W-:Y:S02]  /*1090*/  ISETP.GE.AND P0, PT, R32, 0x100, PT ;  /* 0x000001002000780c */ /* 0x000fe40003f06270 */
[----:B------:R-:W-:-:S02]  /*10a0*/  SHF.R.U32.HI R8, RZ, 0x3, R10 ;  /* 0x00000003ff087819 */ /* 0x000fc4000001160a */
[C---:B------:R-:W-:Y:S02]  /*10b0*/  LOP3.LUT R10, R0.reuse, 0x10, RZ, 0xfc, !PT ;  /* 0x00000010000a7812 */ /* 0x040fe400078efcff */
[----:B------:R-:W-:Y:S02]  /*10c0*/  IADD3 R11, R9, R32, -R11 ;  /* 0x00000020090b7210 */ /* 0x000fe40007ffe80b */
[----:B------:R-:W-:Y:S02]  /*10d0*/  ISETP.LT.AND P1, PT, R0, 0x400, !P0 ;  /* 0x000004000000780c */ /* 0x000fe40004721270 */
[----:B------:R-:W-:Y:S01]  /*10e0*/  ISETP.LT.AND P0, PT, R10, 0x400, !P0 ;  /* 0x000004000a00780c */ /* 0x000fe20004701270 */
[----:B------:R-:W-:Y:S01]  /*10f0*/  IMAD R9, R0, 0x40, R11 ;  /* 0x0000004000097824 */ /* 0x000fe200078e020b */
[----:B------:R-:W-:-:S03]  /*1100*/  LOP3.LUT R13, R8, 0x7c, RZ, 0xc0, !PT ;  /* 0x0000007c080d7812 */ /* 0x000fc600078ec0ff */
[----:B--2---:R-:W-:-:S04]  /*1110*/  IMAD.WIDE R8, R9, 0x4, R2 ;  /* 0x0000000409087825 */ /* 0x004fc800078e0202 */
[----:B------:R-:W-:-:S05]  /*1120*/  IMAD.IADD R13, R12, 0x1, R13 ;  /* 0x000000010c0d7824 */ /* 0x000fca00078e020d */
[----:B------:R-:W-:Y:S01]  /*1130*/  LEA R13, R13, UR4, 0x2 ;  /* 0x000000040d0d7c11 */ /* 0x000fe2000f8e10ff */
[----:B---3--:R0:W-:Y:S02]  /*1140*/  @P1 STG.E.128 desc[UR6][R8.64], R4 ;  /* 0x0000000408001986 */ /* 0x0081e4000c101d06 */
[----:B0-----:R-:W-:Y:S05]  /*1150*/  @!P0 EXIT ;  /* 0x000000000000894d */ /* 0x001fea0003800000 */
[----:B------:R-:W0:Y:S01]  /*1160*/  LDS.128 R12, [R13+0x800] ;  /* 0x000800000d0c7984 */ /* 0x000e220000000c00 */
[----:B------:R-:W-:-:S04]  /*1170*/  IMAD R11, R10, 0x40, R11 ;  /* 0x000000400a0b7824 */ /* 0x000fc800078e020b */
[----:B------:R-:W-:-:S05]  /*1180*/  IMAD.WIDE R2, R11, 0x4, R2 ;  /* 0x000000040b027825 */ /* 0x000fca00078e0202 */
[----:B0-----:R-:W-:Y:S01]  /*1190*/  STG.E.128 desc[UR6][R2.64], R12 ;  /* 0x0000000c02007986 */ /* 0x001fe2000c101d06 */
[----:B------:R-:W-:Y:S05]  /*11a0*/  EXIT ;  /* 0x000000000000794d */ /* 0x000fea0003800000 */
.L_x_0:
[----:B------:R-:W-:-:S00]  /*11b0*/  BRA `(.L_x_0) ;  /* 0xfffffffc00fc7947 */ /* 0x000fc0000383ffff */
[----:B------:R-:W-:-:S00]  /*11c0*/  NOP ;  /* 0x0000000000007918 */ /* 0x000fc00000000000 */
        /* <DEDUP_REMOVED lines=11> */
.L_x_1:


//--------------------- .nv.shared.triton_poi_fused_convolution_div_max_pool2d_with_indices_relu_sub_8 --------------------------
	.section	.nv.shared.triton_poi_fused_convolution_div_max_pool2d_with_indices_relu_sub_8,"aw",@nobits
	.sectionflags	@""
	.align	16
	.zero		1024


//--------------------- .nv.constant0.triton_poi_fused_convolution_div_max_pool2d_with_indices_relu_sub_8 --------------------------
	.section	.nv.constant0.triton_poi_fused_convolution_div_max_pool2d_with_indices_relu_sub_8,"a",@progbits
	.sectionflags	@""
	.align	4
.nv.constant0.triton_poi_fused_convolution_div_max_pool2d_with_indices_relu_sub_8:
	.zero		552
